//
// Generated by NVIDIA NVVM Compiler
//
// Compiler Build ID: CL-36424714
// Cuda compilation tools, release 13.0, V13.0.88
// Based on NVVM 20.0.0
//

.version 9.0
.target sm_100
.address_size 64

	// .globl	_Z21forward_hidden_kernelPKdS0_S0_Pd

.visible .entry _Z21forward_hidden_kernelPKdS0_S0_Pd(
	.param .u64 .ptr .align 1 _Z21forward_hidden_kernelPKdS0_S0_Pd_param_0,
	.param .u64 .ptr .align 1 _Z21forward_hidden_kernelPKdS0_S0_Pd_param_1,
	.param .u64 .ptr .align 1 _Z21forward_hidden_kernelPKdS0_S0_Pd_param_2,
	.param .u64 .ptr .align 1 _Z21forward_hidden_kernelPKdS0_S0_Pd_param_3
)
{
	.reg .pred 	%p<3>;
	.reg .b32 	%r<13>;
	.reg .b64 	%rd<20>;
	.reg .b64 	%fd<53>;

	ld.param.u64 	%rd5, [_Z21forward_hidden_kernelPKdS0_S0_Pd_param_0];
	ld.param.u64 	%rd6, [_Z21forward_hidden_kernelPKdS0_S0_Pd_param_1];
	ld.param.u64 	%rd7, [_Z21forward_hidden_kernelPKdS0_S0_Pd_param_2];
	ld.param.u64 	%rd8, [_Z21forward_hidden_kernelPKdS0_S0_Pd_param_3];
	mov.u32 	%r7, %ctaid.x;
	mov.u32 	%r8, %ntid.x;
	mov.u32 	%r9, %tid.x;
	mad.lo.s32 	%r1, %r7, %r8, %r9;
	setp.gt.s32 	%p1, %r1, 127;
	@%p1 bra 	$L__BB0_4;
	cvta.to.global.u64 	%rd9, %rd6;
	mul.wide.s32 	%rd10, %r1, 8;
	add.s64 	%rd11, %rd9, %rd10;
	ld.global.f64 	%fd52, [%rd11];
	mul.lo.s32 	%r11, %r1, 784;
	cvta.to.global.u64 	%rd12, %rd5;
	add.s64 	%rd1, %rd12, 64;
	cvta.to.global.u64 	%rd13, %rd7;
	add.s64 	%rd19, %rd13, 64;
	mov.b32 	%r12, 0;
$L__BB0_2:
	mul.wide.s32 	%rd14, %r11, 8;
	add.s64 	%rd15, %rd1, %rd14;
	ld.global.f64 	%fd4, [%rd15+-64];
	ld.global.f64 	%fd5, [%rd19+-64];
	fma.rn.f64 	%fd6, %fd4, %fd5, %fd52;
	ld.global.f64 	%fd7, [%rd15+-56];
	ld.global.f64 	%fd8, [%rd19+-56];
	fma.rn.f64 	%fd9, %fd7, %fd8, %fd6;
	ld.global.f64 	%fd10, [%rd15+-48];
	ld.global.f64 	%fd11, [%rd19+-48];
	fma.rn.f64 	%fd12, %fd10, %fd11, %fd9;
	ld.global.f64 	%fd13, [%rd15+-40];
	ld.global.f64 	%fd14, [%rd19+-40];
	fma.rn.f64 	%fd15, %fd13, %fd14, %fd12;
	ld.global.f64 	%fd16, [%rd15+-32];
	ld.global.f64 	%fd17, [%rd19+-32];
	fma.rn.f64 	%fd18, %fd16, %fd17, %fd15;
	ld.global.f64 	%fd19, [%rd15+-24];
	ld.global.f64 	%fd20, [%rd19+-24];
	fma.rn.f64 	%fd21, %fd19, %fd20, %fd18;
	ld.global.f64 	%fd22, [%rd15+-16];
	ld.global.f64 	%fd23, [%rd19+-16];
	fma.rn.f64 	%fd24, %fd22, %fd23, %fd21;
	ld.global.f64 	%fd25, [%rd15+-8];
	ld.global.f64 	%fd26, [%rd19+-8];
	fma.rn.f64 	%fd27, %fd25, %fd26, %fd24;
	ld.global.f64 	%fd28, [%rd15];
	ld.global.f64 	%fd29, [%rd19];
	fma.rn.f64 	%fd30, %fd28, %fd29, %fd27;
	ld.global.f64 	%fd31, [%rd15+8];
	ld.global.f64 	%fd32, [%rd19+8];
	fma.rn.f64 	%fd33, %fd31, %fd32, %fd30;
	ld.global.f64 	%fd34, [%rd15+16];
	ld.global.f64 	%fd35, [%rd19+16];
	fma.rn.f64 	%fd36, %fd34, %fd35, %fd33;
	ld.global.f64 	%fd37, [%rd15+24];
	ld.global.f64 	%fd38, [%rd19+24];
	fma.rn.f64 	%fd39, %fd37, %fd38, %fd36;
	ld.global.f64 	%fd40, [%rd15+32];
	ld.global.f64 	%fd41, [%rd19+32];
	fma.rn.f64 	%fd42, %fd40, %fd41, %fd39;
	ld.global.f64 	%fd43, [%rd15+40];
	ld.global.f64 	%fd44, [%rd19+40];
	fma.rn.f64 	%fd45, %fd43, %fd44, %fd42;
	ld.global.f64 	%fd46, [%rd15+48];
	ld.global.f64 	%fd47, [%rd19+48];
	fma.rn.f64 	%fd48, %fd46, %fd47, %fd45;
	ld.global.f64 	%fd49, [%rd15+56];
	ld.global.f64 	%fd50, [%rd19+56];
	fma.rn.f64 	%fd52, %fd49, %fd50, %fd48;
	add.s32 	%r12, %r12, 16;
	add.s32 	%r11, %r11, 16;
	add.s64 	%rd19, %rd19, 128;
	setp.ne.s32 	%p2, %r12, 784;
	@%p2 bra 	$L__BB0_2;
	max.f64 	%fd51, %fd52, 0d0000000000000000;
	cvta.to.global.u64 	%rd16, %rd8;
	add.s64 	%rd18, %rd16, %rd10;
	st.global.f64 	[%rd18], %fd51;
$L__BB0_4:
	ret;

}
	// .globl	_Z21forward_output_kernelPKdS0_S0_Pd
.visible .entry _Z21forward_output_kernelPKdS0_S0_Pd(
	.param .u64 .ptr .align 1 _Z21forward_output_kernelPKdS0_S0_Pd_param_0,
	.param .u64 .ptr .align 1 _Z21forward_output_kernelPKdS0_S0_Pd_param_1,
	.param .u64 .ptr .align 1 _Z21forward_output_kernelPKdS0_S0_Pd_param_2,
	.param .u64 .ptr .align 1 _Z21forward_output_kernelPKdS0_S0_Pd_param_3
)
{
	.reg .pred 	%p<3>;
	.reg .b32 	%r<13>;
	.reg .b64 	%rd<20>;
	.reg .b64 	%fd<52>;

	ld.param.u64 	%rd5, [_Z21forward_output_kernelPKdS0_S0_Pd_param_0];
	ld.param.u64 	%rd6, [_Z21forward_output_kernelPKdS0_S0_Pd_param_1];
	ld.param.u64 	%rd7, [_Z21forward_output_kernelPKdS0_S0_Pd_param_2];
	ld.param.u64 	%rd8, [_Z21forward_output_kernelPKdS0_S0_Pd_param_3];
	mov.u32 	%r7, %ctaid.x;
	mov.u32 	%r8, %ntid.x;
	mov.u32 	%r9, %tid.x;
	mad.lo.s32 	%r1, %r7, %r8, %r9;
	setp.gt.s32 	%p1, %r1, 9;
	@%p1 bra 	$L__BB1_4;
	cvta.to.global.u64 	%rd9, %rd6;
	mul.wide.s32 	%rd10, %r1, 8;
	add.s64 	%rd11, %rd9, %rd10;
	ld.global.f64 	%fd51, [%rd11];
	shl.b32 	%r11, %r1, 7;
	cvta.to.global.u64 	%rd12, %rd5;
	add.s64 	%rd1, %rd12, 64;
	cvta.to.global.u64 	%rd13, %rd7;
	add.s64 	%rd19, %rd13, 64;
	mov.b32 	%r12, 0;
$L__BB1_2:
	mul.wide.s32 	%rd14, %r11, 8;
	add.s64 	%rd15, %rd1, %rd14;
	ld.global.f64 	%fd4, [%rd15+-64];
	ld.global.f64 	%fd5, [%rd19+-64];
	fma.rn.f64 	%fd6, %fd4, %fd5, %fd51;
	ld.global.f64 	%fd7, [%rd15+-56];
	ld.global.f64 	%fd8, [%rd19+-56];
	fma.rn.f64 	%fd9, %fd7, %fd8, %fd6;
	ld.global.f64 	%fd10, [%rd15+-48];
	ld.global.f64 	%fd11, [%rd19+-48];
	fma.rn.f64 	%fd12, %fd10, %fd11, %fd9;
	ld.global.f64 	%fd13, [%rd15+-40];
	ld.global.f64 	%fd14, [%rd19+-40];
	fma.rn.f64 	%fd15, %fd13, %fd14, %fd12;
	ld.global.f64 	%fd16, [%rd15+-32];
	ld.global.f64 	%fd17, [%rd19+-32];
	fma.rn.f64 	%fd18, %fd16, %fd17, %fd15;
	ld.global.f64 	%fd19, [%rd15+-24];
	ld.global.f64 	%fd20, [%rd19+-24];
	fma.rn.f64 	%fd21, %fd19, %fd20, %fd18;
	ld.global.f64 	%fd22, [%rd15+-16];
	ld.global.f64 	%fd23, [%rd19+-16];
	fma.rn.f64 	%fd24, %fd22, %fd23, %fd21;
	ld.global.f64 	%fd25, [%rd15+-8];
	ld.global.f64 	%fd26, [%rd19+-8];
	fma.rn.f64 	%fd27, %fd25, %fd26, %fd24;
	ld.global.f64 	%fd28, [%rd15];
	ld.global.f64 	%fd29, [%rd19];
	fma.rn.f64 	%fd30, %fd28, %fd29, %fd27;
	ld.global.f64 	%fd31, [%rd15+8];
	ld.global.f64 	%fd32, [%rd19+8];
	fma.rn.f64 	%fd33, %fd31, %fd32, %fd30;
	ld.global.f64 	%fd34, [%rd15+16];
	ld.global.f64 	%fd35, [%rd19+16];
	fma.rn.f64 	%fd36, %fd34, %fd35, %fd33;
	ld.global.f64 	%fd37, [%rd15+24];
	ld.global.f64 	%fd38, [%rd19+24];
	fma.rn.f64 	%fd39, %fd37, %fd38, %fd36;
	ld.global.f64 	%fd40, [%rd15+32];
	ld.global.f64 	%fd41, [%rd19+32];
	fma.rn.f64 	%fd42, %fd40, %fd41, %fd39;
	ld.global.f64 	%fd43, [%rd15+40];
	ld.global.f64 	%fd44, [%rd19+40];
	fma.rn.f64 	%fd45, %fd43, %fd44, %fd42;
	ld.global.f64 	%fd46, [%rd15+48];
	ld.global.f64 	%fd47, [%rd19+48];
	fma.rn.f64 	%fd48, %fd46, %fd47, %fd45;
	ld.global.f64 	%fd49, [%rd15+56];
	ld.global.f64 	%fd50, [%rd19+56];
	fma.rn.f64 	%fd51, %fd49, %fd50, %fd48;
	add.s32 	%r12, %r12, 16;
	add.s32 	%r11, %r11, 16;
	add.s64 	%rd19, %rd19, 128;
	setp.ne.s32 	%p2, %r12, 128;
	@%p2 bra 	$L__BB1_2;
	cvta.to.global.u64 	%rd16, %rd8;
	add.s64 	%rd18, %rd16, %rd10;
	st.global.f64 	[%rd18], %fd51;
$L__BB1_4:
	ret;

}
	// .globl	_Z16compute_d_hiddenPdPKdS1_S1_
.visible .entry _Z16compute_d_hiddenPdPKdS1_S1_(
	.param .u64 .ptr .align 1 _Z16compute_d_hiddenPdPKdS1_S1__param_0,
	.param .u64 .ptr .align 1 _Z16compute_d_hiddenPdPKdS1_S1__param_1,
	.param .u64 .ptr .align 1 _Z16compute_d_hiddenPdPKdS1_S1__param_2,
	.param .u64 .ptr .align 1 _Z16compute_d_hiddenPdPKdS1_S1__param_3
)
{
	.reg .pred 	%p<3>;
	.reg .b32 	%r<2>;
	.reg .b64 	%rd<13>;
	.reg .b64 	%fd<34>;

	ld.param.u64 	%rd1, [_Z16compute_d_hiddenPdPKdS1_S1__param_0];
	ld.param.u64 	%rd2, [_Z16compute_d_hiddenPdPKdS1_S1__param_1];
	ld.param.u64 	%rd3, [_Z16compute_d_hiddenPdPKdS1_S1__param_2];
	ld.param.u64 	%rd4, [_Z16compute_d_hiddenPdPKdS1_S1__param_3];
	mov.u32 	%r1, %tid.x;
	setp.gt.u32 	%p1, %r1, 127;
	@%p1 bra 	$L__BB2_2;
	cvta.to.global.u64 	%rd5, %rd4;
	cvta.to.global.u64 	%rd6, %rd1;
	cvta.to.global.u64 	%rd7, %rd2;
	cvta.to.global.u64 	%rd8, %rd3;
	mul.wide.u32 	%rd9, %r1, 8;
	add.s64 	%rd10, %rd7, %rd9;
	ld.global.f64 	%fd1, [%rd10];
	ld.global.f64 	%fd2, [%rd8];
	fma.rn.f64 	%fd3, %fd1, %fd2, 0d0000000000000000;
	ld.global.f64 	%fd4, [%rd10+1024];
	ld.global.f64 	%fd5, [%rd8+8];
	fma.rn.f64 	%fd6, %fd4, %fd5, %fd3;
	ld.global.f64 	%fd7, [%rd10+2048];
	ld.global.f64 	%fd8, [%rd8+16];
	fma.rn.f64 	%fd9, %fd7, %fd8, %fd6;
	ld.global.f64 	%fd10, [%rd10+3072];
	ld.global.f64 	%fd11, [%rd8+24];
	fma.rn.f64 	%fd12, %fd10, %fd11, %fd9;
	ld.global.f64 	%fd13, [%rd10+4096];
	ld.global.f64 	%fd14, [%rd8+32];
	fma.rn.f64 	%fd15, %fd13, %fd14, %fd12;
	ld.global.f64 	%fd16, [%rd10+5120];
	ld.global.f64 	%fd17, [%rd8+40];
	fma.rn.f64 	%fd18, %fd16, %fd17, %fd15;
	ld.global.f64 	%fd19, [%rd10+6144];
	ld.global.f64 	%fd20, [%rd8+48];
	fma.rn.f64 	%fd21, %fd19, %fd20, %fd18;
	ld.global.f64 	%fd22, [%rd10+7168];
	ld.global.f64 	%fd23, [%rd8+56];
	fma.rn.f64 	%fd24, %fd22, %fd23, %fd21;
	ld.global.f64 	%fd25, [%rd10+8192];
	ld.global.f64 	%fd26, [%rd8+64];
	fma.rn.f64 	%fd27, %fd25, %fd26, %fd24;
	ld.global.f64 	%fd28, [%rd10+9216];
	ld.global.f64 	%fd29, [%rd8+72];
	fma.rn.f64 	%fd30, %fd28, %fd29, %fd27;
	add.s64 	%rd11, %rd5, %rd9;
	ld.global.f64 	%fd31, [%rd11];
	setp.gt.f64 	%p2, %fd31, 0d0000000000000000;
	selp.f64 	%fd32, 0d3FF0000000000000, 0d0000000000000000, %p2;
	mul.f64 	%fd33, %fd30, %fd32;
	add.s64 	%rd12, %rd6, %rd9;
	st.global.f64 	[%rd12], %fd33;
$L__BB2_2:
	ret;

}
	// .globl	_Z8updateW2PdPKdS1_d
.visible .entry _Z8updateW2PdPKdS1_d(
	.param .u64 .ptr .align 1 _Z8updateW2PdPKdS1_d_param_0,
	.param .u64 .ptr .align 1 _Z8updateW2PdPKdS1_d_param_1,
	.param .u64 .ptr .align 1 _Z8updateW2PdPKdS1_d_param_2,
	.param .f64 _Z8updateW2PdPKdS1_d_param_3
)
{
	.reg .pred 	%p<4>;
	.reg .b32 	%r<12>;
	.reg .b64 	%rd<13>;
	.reg .b64 	%fd<8>;

	ld.param.u64 	%rd1, [_Z8updateW2PdPKdS1_d_param_0];
	ld.param.u64 	%rd2, [_Z8updateW2PdPKdS1_d_param_1];
	ld.param.u64 	%rd3, [_Z8updateW2PdPKdS1_d_param_2];
	ld.param.f64 	%fd1, [_Z8updateW2PdPKdS1_d_param_3];
	mov.u32 	%r3, %ctaid.x;
	mov.u32 	%r4, %ntid.x;
	mov.u32 	%r5, %tid.x;
	mad.lo.s32 	%r1, %r3, %r4, %r5;
	mov.u32 	%r6, %ctaid.y;
	mov.u32 	%r7, %ntid.y;
	mov.u32 	%r8, %tid.y;
	mad.lo.s32 	%r9, %r6, %r7, %r8;
	setp.gt.s32 	%p1, %r1, 9;
	setp.gt.u32 	%p2, %r9, 127;
	or.pred  	%p3, %p1, %p2;
	@%p3 bra 	$L__BB3_2;
	cvta.to.global.u64 	%rd4, %rd2;
	cvta.to.global.u64 	%rd5, %rd3;
	cvta.to.global.u64 	%rd6, %rd1;
	shl.b32 	%r10, %r1, 7;
	add.s32 	%r11, %r10, %r9;
	mul.wide.s32 	%rd7, %r1, 8;
	add.s64 	%rd8, %rd4, %rd7;
	ld.global.f64 	%fd2, [%rd8];
	mul.f64 	%fd3, %fd1, %fd2;
	mul.wide.u32 	%rd9, %r9, 8;
	add.s64 	%rd10, %rd5, %rd9;
	ld.global.f64 	%fd4, [%rd10];
	mul.f64 	%fd5, %fd3, %fd4;
	mul.wide.s32 	%rd11, %r11, 8;
	add.s64 	%rd12, %rd6, %rd11;
	ld.global.f64 	%fd6, [%rd12];
	sub.f64 	%fd7, %fd6, %fd5;
	st.global.f64 	[%rd12], %fd7;
$L__BB3_2:
	ret;

}
	// .globl	_Z8updateW1PdPKdS1_d
.visible .entry _Z8updateW1PdPKdS1_d(
	.param .u64 .ptr .align 1 _Z8updateW1PdPKdS1_d_param_0,
	.param .u64 .ptr .align 1 _Z8updateW1PdPKdS1_d_param_1,
	.param .u64 .ptr .align 1 _Z8updateW1PdPKdS1_d_param_2,
	.param .f64 _Z8updateW1PdPKdS1_d_param_3
)
{
	.reg .pred 	%p<4>;
	.reg .b32 	%r<11>;
	.reg .b64 	%rd<13>;
	.reg .b64 	%fd<8>;

	ld.param.u64 	%rd1, [_Z8updateW1PdPKdS1_d_param_0];
	ld.param.u64 	%rd2, [_Z8updateW1PdPKdS1_d_param_1];
	ld.param.u64 	%rd3, [_Z8updateW1PdPKdS1_d_param_2];
	ld.param.f64 	%fd1, [_Z8updateW1PdPKdS1_d_param_3];
	mov.u32 	%r3, %ctaid.x;
	mov.u32 	%r4, %ntid.x;
	mov.u32 	%r5, %tid.x;
	mad.lo.s32 	%r1, %r3, %r4, %r5;
	mov.u32 	%r6, %ctaid.y;
	mov.u32 	%r7, %ntid.y;
	mov.u32 	%r8, %tid.y;
	mad.lo.s32 	%r9, %r6, %r7, %r8;
	setp.gt.s32 	%p1, %r1, 127;
	setp.gt.u32 	%p2, %r9, 783;
	or.pred  	%p3, %p1, %p2;
	@%p3 bra 	$L__BB4_2;
	cvta.to.global.u64 	%rd4, %rd2;
	cvta.to.global.u64 	%rd5, %rd3;
	cvta.to.global.u64 	%rd6, %rd1;
	mad.lo.s32 	%r10, %r1, 784, %r9;
	mul.wide.s32 	%rd7, %r1, 8;
	add.s64 	%rd8, %rd4, %rd7;
	ld.global.f64 	%fd2, [%rd8];
	mul.f64 	%fd3, %fd1, %fd2;
	mul.wide.u32 	%rd9, %r9, 8;
	add.s64 	%rd10, %rd5, %rd9;
	ld.global.f64 	%fd4, [%rd10];
	mul.f64 	%fd5, %fd3, %fd4;
	mul.wide.s32 	%rd11, %r10, 8;
	add.s64 	%rd12, %rd6, %rd11;
	ld.global.f64 	%fd6, [%rd12];
	sub.f64 	%fd7, %fd6, %fd5;
	st.global.f64 	[%rd12], %fd7;
$L__BB4_2:
	ret;

}


// ===== COMPILED SASS (sm_100) =====

	.target	sm_100

	.elftype	@"ET_EXEC"


//--------------------- .note.nv.tkinfo           --------------------------
	.section	.note.nv.tkinfo,"",@"SHT_NOTE"
	.sectionflags	@"SHF_NOTE_NV_TKINFO"
	.tkinfo
        /*0018*/ 	.word	0x00000002
        /*0030*/ 	.string	""
        /*0030*/ 	.string	"ptxas"
        /*0030*/ 	.string	"Cuda compilation tools, release 13.0, V13.0.88"
        /*0030*/ 	.string	"Build cuda_13.0.r13.0/compiler.36424714_0"
        /*0030*/ 	.string	"-arch sm_100 -m 64 "



//--------------------- .note.nv.cuinfo           --------------------------
	.section	.note.nv.cuinfo,"",@"SHT_NOTE"
	.sectionflags	@"SHF_NOTE_NV_CUINFO"
        /*0018*/ 	.short	0x0002
        /*001a*/ 	.short	0x0064
        /*001c*/ 	.short	0x0082
	.zero		2


//--------------------- .nv.info                  --------------------------
	.section	.nv.info,"",@"SHT_CUDA_INFO"
	.align	4


	//----- nvinfo : EIATTR_REGCOUNT
	.align		4
        /*0000*/ 	.byte	0x04, 0x2f
        /*0002*/ 	.short	(.L_1 - .L_0)
	.align		4
.L_0:
        /*0004*/ 	.word	index@(_Z21forward_hidden_kernelPKdS0_S0_Pd)
        /*0008*/ 	.word	0x00000020


	//----- nvinfo : EIATTR_FRAME_SIZE
	.align		4
.L_1:
        /*000c*/ 	.byte	0x04, 0x11
        /*000e*/ 	.short	(.L_3 - .L_2)
	.align		4
.L_2:
        /*0010*/ 	.word	index@(_Z21forward_hidden_kernelPKdS0_S0_Pd)
        /*0014*/ 	.word	0x00000000


	//----- nvinfo : EIATTR_REGCOUNT
	.align		4
.L_3:
        /*0018*/ 	.byte	0x04, 0x2f
        /*001a*/ 	.short	(.L_5 - .L_4)
	.align		4
.L_4:
        /*001c*/ 	.word	index@(_Z21forward_output_kernelPKdS0_S0_Pd)
        /*0020*/ 	.word	0x00000020


	//----- nvinfo : EIATTR_FRAME_SIZE
	.align		4
.L_5:
        /*0024*/ 	.byte	0x04, 0x11
        /*0026*/ 	.short	(.L_7 - .L_6)
	.align		4
.L_6:
        /*0028*/ 	.word	index@(_Z21forward_output_kernelPKdS0_S0_Pd)
        /*002c*/ 	.word	0x00000000


	//----- nvinfo : EIATTR_REGCOUNT
	.align		4
.L_7:
        /*0030*/ 	.byte	0x04, 0x2f
        /*0032*/ 	.short	(.L_9 - .L_8)
	.align		4
.L_8:
        /*0034*/ 	.word	index@(_Z16compute_d_hiddenPdPKdS1_S1_)
        /*0038*/ 	.word	0x00000020


	//----- nvinfo : EIATTR_FRAME_SIZE
	.align		4
.L_9:
        /*003c*/ 	.byte	0x04, 0x11
        /*003e*/ 	.short	(.L_11 - .L_10)
	.align		4
.L_10:
        /*0040*/ 	.word	index@(_Z16compute_d_hiddenPdPKdS1_S1_)
        /*0044*/ 	.word	0x00000000


	//----- nvinfo : EIATTR_REGCOUNT
	.align		4
.L_11:
        /*0048*/ 	.byte	0x04, 0x2f
        /*004a*/ 	.short	(.L_13 - .L_12)
	.align		4
.L_12:
        /*004c*/ 	.word	index@(_Z8updateW2PdPKdS1_d)
        /*0050*/ 	.word	0x0000000e


	//----- nvinfo : EIATTR_FRAME_SIZE
	.align		4
.L_13:
        /*0054*/ 	.byte	0x04, 0x11
        /*0056*/ 	.short	(.L_15 - .L_14)
	.align		4
.L_14:
        /*0058*/ 	.word	index@(_Z8updateW2PdPKdS1_d)
        /*005c*/ 	.word	0x00000000


	//----- nvinfo : EIATTR_REGCOUNT
	.align		4
.L_15:
        /*0060*/ 	.byte	0x04, 0x2f
        /*0062*/ 	.short	(.L_17 - .L_16)
	.align		4
.L_16:
        /*0064*/ 	.word	index@(_Z8updateW1PdPKdS1_d)
        /*0068*/ 	.word	0x0000000e


	//----- nvinfo : EIATTR_FRAME_SIZE
	.align		4
.L_17:
        /*006c*/ 	.byte	0x04, 0x11
        /*006e*/ 	.short	(.L_19 - .L_18)
	.align		4
.L_18:
        /*0070*/ 	.word	index@(_Z8updateW1PdPKdS1_d)
        /*0074*/ 	.word	0x00000000


	//----- nvinfo : EIATTR_MIN_STACK_SIZE
	.align		4
.L_19:
        /*0078*/ 	.byte	0x04, 0x12
        /*007a*/ 	.short	(.L_21 - .L_20)
	.align		4
.L_20:
        /*007c*/ 	.word	index@(_Z8updateW1PdPKdS1_d)
        /*0080*/ 	.word	0x00000000


	//----- nvinfo : EIATTR_MIN_STACK_SIZE
	.align		4
.L_21:
        /*0084*/ 	.byte	0x04, 0x12
        /*0086*/ 	.short	(.L_23 - .L_22)
	.align		4
.L_22:
        /*0088*/ 	.word	index@(_Z8updateW2PdPKdS1_d)
        /*008c*/ 	.word	0x00000000


	//----- nvinfo : EIATTR_MIN_STACK_SIZE
	.align		4
.L_23:
        /*0090*/ 	.byte	0x04, 0x12
        /*0092*/ 	.short	(.L_25 - .L_24)
	.align		4
.L_24:
        /*0094*/ 	.word	index@(_Z16compute_d_hiddenPdPKdS1_S1_)
        /*0098*/ 	.word	0x00000000


	//----- nvinfo : EIATTR_MIN_STACK_SIZE
	.align		4
.L_25:
        /*009c*/ 	.byte	0x04, 0x12
        /*009e*/ 	.short	(.L_27 - .L_26)
	.align		4
.L_26:
        /*00a0*/ 	.word	index@(_Z21forward_output_kernelPKdS0_S0_Pd)
        /*00a4*/ 	.word	0x00000000


	//----- nvinfo : EIATTR_MIN_STACK_SIZE
	.align		4
.L_27:
        /*00a8*/ 	.byte	0x04, 0x12
        /*00aa*/ 	.short	(.L_29 - .L_28)
	.align		4
.L_28:
        /*00ac*/ 	.word	index@(_Z21forward_hidden_kernelPKdS0_S0_Pd)
        /*00b0*/ 	.word	0x00000000
.L_29:


//--------------------- .nv.compat                --------------------------
	.section	.nv.compat,"",@"SHT_CUDA_COMPAT_INFO"
	.align	4
        /*0000*/ 	.byte	0x02, 0x09, 0x00, 0x00, 0x02, 0x02, 0x01, 0x00, 0x02, 0x05, 0x05, 0x00, 0x03, 0x07, 0x01, 0x01
        /*0010*/ 	.byte	0x02, 0x03, 0x00, 0x00, 0x02, 0x06, 0x01, 0x00, 0x04, 0x0b, 0x08, 0x00, 0x01, 0x00, 0x00, 0x00
        /*0020*/ 	.byte	0x00, 0x00, 0x00, 0x00


//--------------------- .nv.info._Z8updateW1PdPKdS1_d --------------------------
	.section	.nv.info._Z8updateW1PdPKdS1_d,"",@"SHT_CUDA_INFO"
	.sectionflags	@""
	.align	4


	//----- nvinfo : EIATTR_CUDA_API_VERSION
	.align		4
        /*0000*/ 	.byte	0x04, 0x37
        /*0002*/ 	.short	(.L_31 - .L_30)
.L_30:
        /*0004*/ 	.word	0x00000082


	//----- nvinfo : EIATTR_KPARAM_INFO
	.align		4
.L_31:
        /*0008*/ 	.byte	0x04, 0x17
        /*000a*/ 	.short	(.L_33 - .L_32)
.L_32:
        /*000c*/ 	.word	0x00000000
        /*0010*/ 	.short	0x0003
        /*0012*/ 	.short	0x0018
        /*0014*/ 	.byte	0x00, 0xf0, 0x21, 0x00


	//----- nvinfo : EIATTR_KPARAM_INFO
	.align		4
.L_33:
        /*0018*/ 	.byte	0x04, 0x17
        /*001a*/ 	.short	(.L_35 - .L_34)
.L_34:
        /*001c*/ 	.word	0x00000000
        /*0020*/ 	.short	0x0002
        /*0022*/ 	.short	0x0010
        /*0024*/ 	.byte	0x00, 0xf5, 0x21, 0x00


	//----- nvinfo : EIATTR_KPARAM_INFO
	.align		4
.L_35:
        /*0028*/ 	.byte	0x04, 0x17
        /*002a*/ 	.short	(.L_37 - .L_36)
.L_36:
        /*002c*/ 	.word	0x00000000
        /*0030*/ 	.short	0x0001
        /*0032*/ 	.short	0x0008
        /*0034*/ 	.byte	0x00, 0xf5, 0x21, 0x00


	//----- nvinfo : EIATTR_KPARAM_INFO
	.align		4
.L_37:
        /*0038*/ 	.byte	0x04, 0x17
        /*003a*/ 	.short	(.L_39 - .L_38)
.L_38:
        /*003c*/ 	.word	0x00000000
        /*0040*/ 	.short	0x0000
        /*0042*/ 	.short	0x0000
        /*0044*/ 	.byte	0x00, 0xf5, 0x21, 0x00


	//----- nvinfo : EIATTR_SPARSE_MMA_MASK
	.align		4
.L_39:
        /*0048*/ 	.byte	0x03, 0x50
        /*004a*/ 	.short	0x0000


	//----- nvinfo : EIATTR_MAXREG_COUNT
	.align		4
        /*004c*/ 	.byte	0x03, 0x1b
        /*004e*/ 	.short	0x00ff


	//----- nvinfo : EIATTR_MERCURY_ISA_VERSION
	.align		4
        /*0050*/ 	.byte	0x03, 0x5f
        /*0052*/ 	.short	0x0101


	//----- nvinfo : EIATTR_VRC_CTA_INIT_COUNT
	.align		4
        /*0054*/ 	.byte	0x02, 0x4a
	.zero		1
	.zero		1


	//----- nvinfo : EIATTR_EXIT_INSTR_OFFSETS
	.align		4
        /*0058*/ 	.byte	0x04, 0x1c
        /*005a*/ 	.short	(.L_41 - .L_40)


	//   ....[0]....
.L_40:
        /*005c*/ 	.word	0x000000b0


	//   ....[1]....
        /*0060*/ 	.word	0x000001b0


	//----- nvinfo : EIATTR_CBANK_PARAM_SIZE
	.align		4
.L_41:
        /*0064*/ 	.byte	0x03, 0x19
        /*0066*/ 	.short	0x0020


	//----- nvinfo : EIATTR_PARAM_CBANK
	.align		4
        /*0068*/ 	.byte	0x04, 0x0a
        /*006a*/ 	.short	(.L_43 - .L_42)
	.align		4
.L_42:
        /*006c*/ 	.word	index@(.nv.constant0._Z8updateW1PdPKdS1_d)
        /*0070*/ 	.short	0x0380
        /*0072*/ 	.short	0x0020


	//----- nvinfo : EIATTR_SW_WAR
	.align		4
.L_43:
        /*0074*/ 	.byte	0x04, 0x36
        /*0076*/ 	.short	(.L_45 - .L_44)
.L_44:
        /*0078*/ 	.word	0x00000008
.L_45:


//--------------------- .nv.info._Z8updateW2PdPKdS1_d --------------------------
	.section	.nv.info._Z8updateW2PdPKdS1_d,"",@"SHT_CUDA_INFO"
	.sectionflags	@""
	.align	4


	//----- nvinfo : EIATTR_CUDA_API_VERSION
	.align		4
        /*0000*/ 	.byte	0x04, 0x37
        /*0002*/ 	.short	(.L_47 - .L_46)
.L_46:
        /*0004*/ 	.word	0x00000082


	//----- nvinfo : EIATTR_KPARAM_INFO
	.align		4
.L_47:
        /*0008*/ 	.byte	0x04, 0x17
        /*000a*/ 	.short	(.L_49 - .L_48)
.L_48:
        /*000c*/ 	.word	0x00000000
        /*0010*/ 	.short	0x0003
        /*0012*/ 	.short	0x0018
        /*0014*/ 	.byte	0x00, 0xf0, 0x21, 0x00


	//----- nvinfo : EIATTR_KPARAM_INFO
	.align		4
.L_49:
        /*0018*/ 	.byte	0x04, 0x17
        /*001a*/ 	.short	(.L_51 - .L_50)
.L_50:
        /*001c*/ 	.word	0x00000000
        /*0020*/ 	.short	0x0002
        /*0022*/ 	.short	0x0010
        /*0024*/ 	.byte	0x00, 0xf5, 0x21, 0x00


	//----- nvinfo : EIATTR_KPARAM_INFO
	.align		4
.L_51:
        /*0028*/ 	.byte	0x04, 0x17
        /*002a*/ 	.short	(.L_53 - .L_52)
.L_52:
        /*002c*/ 	.word	0x00000000
        /*0030*/ 	.short	0x0001
        /*0032*/ 	.short	0x0008
        /*0034*/ 	.byte	0x00, 0xf5, 0x21, 0x00


	//----- nvinfo : EIATTR_KPARAM_INFO
	.align		4
.L_53:
        /*0038*/ 	.byte	0x04, 0x17
        /*003a*/ 	.short	(.L_55 - .L_54)
.L_54:
        /*003c*/ 	.word	0x00000000
        /*0040*/ 	.short	0x0000
        /*0042*/ 	.short	0x0000
        /*0044*/ 	.byte	0x00, 0xf5, 0x21, 0x00


	//----- nvinfo : EIATTR_SPARSE_MMA_MASK
	.align		4
.L_55:
        /*0048*/ 	.byte	0x03, 0x50
        /*004a*/ 	.short	0x0000


	//----- nvinfo : EIATTR_MAXREG_COUNT
	.align		4
        /*004c*/ 	.byte	0x03, 0x1b
        /*004e*/ 	.short	0x00ff


	//----- nvinfo : EIATTR_MERCURY_ISA_VERSION
	.align		4
        /*0050*/ 	.byte	0x03, 0x5f
        /*0052*/ 	.short	0x0101


	//----- nvinfo : EIATTR_VRC_CTA_INIT_COUNT
	.align		4
        /*0054*/ 	.byte	0x02, 0x4a
	.zero		1
	.zero		1


	//----- nvinfo : EIATTR_EXIT_INSTR_OFFSETS
	.align		4
        /*0058*/ 	.byte	0x04, 0x1c
        /*005a*/ 	.short	(.L_57 - .L_56)


	//   ....[0]....
.L_56:
        /*005c*/ 	.word	0x000000b0


	//   ....[1]....
        /*0060*/ 	.word	0x000001b0


	//----- nvinfo : EIATTR_CBANK_PARAM_SIZE
	.align		4
.L_57:
        /*0064*/ 	.byte	0x03, 0x19
        /*0066*/ 	.short	0x0020


	//----- nvinfo : EIATTR_PARAM_CBANK
	.align		4
        /*0068*/ 	.byte	0x04, 0x0a
        /*006a*/ 	.short	(.L_59 - .L_58)
	.align		4
.L_58:
        /*006c*/ 	.word	index@(.nv.constant0._Z8updateW2PdPKdS1_d)
        /*0070*/ 	.short	0x0380
        /*0072*/ 	.short	0x0020


	//----- nvinfo : EIATTR_SW_WAR
	.align		4
.L_59:
        /*0074*/ 	.byte	0x04, 0x36
        /*0076*/ 	.short	(.L_61 - .L_60)
.L_60:
        /*0078*/ 	.word	0x00000008
.L_61:


//--------------------- .nv.info._Z16compute_d_hiddenPdPKdS1_S1_ --------------------------
	.section	.nv.info._Z16compute_d_hiddenPdPKdS1_S1_,"",@"SHT_CUDA_INFO"
	.sectionflags	@""
	.align	4


	//----- nvinfo : EIATTR_CUDA_API_VERSION
	.align		4
        /*0000*/ 	.byte	0x04, 0x37
        /*0002*/ 	.short	(.L_63 - .L_62)
.L_62:
        /*0004*/ 	.word	0x00000082


	//----- nvinfo : EIATTR_KPARAM_INFO
	.align		4
.L_63:
        /*0008*/ 	.byte	0x04, 0x17
        /*000a*/ 	.short	(.L_65 - .L_64)
.L_64:
        /*000c*/ 	.word	0x00000000
        /*0010*/ 	.short	0x0003
        /*0012*/ 	.short	0x0018
        /*0014*/ 	.byte	0x00, 0xf5, 0x21, 0x00


	//----- nvinfo : EIATTR_KPARAM_INFO
	.align		4
.L_65:
        /*0018*/ 	.byte	0x04, 0x17
        /*001a*/ 	.short	(.L_67 - .L_66)
.L_66:
        /*001c*/ 	.word	0x00000000
        /*0020*/ 	.short	0x0002
        /*0022*/ 	.short	0x0010
        /*0024*/ 	.byte	0x00, 0xf5, 0x21, 0x00


	//----- nvinfo : EIATTR_KPARAM_INFO
	.align		4
.L_67:
        /*0028*/ 	.byte	0x04, 0x17
        /*002a*/ 	.short	(.L_69 - .L_68)
.L_68:
        /*002c*/ 	.word	0x00000000
        /*0030*/ 	.short	0x0001
        /*0032*/ 	.short	0x0008
        /*0034*/ 	.byte	0x00, 0xf5, 0x21, 0x00


	//----- nvinfo : EIATTR_KPARAM_INFO
	.align		4
.L_69:
        /*0038*/ 	.byte	0x04, 0x17
        /*003a*/ 	.short	(.L_71 - .L_70)
.L_70:
        /*003c*/ 	.word	0x00000000
        /*0040*/ 	.short	0x0000
        /*0042*/ 	.short	0x0000
        /*0044*/ 	.byte	0x00, 0xf5, 0x21, 0x00


	//----- nvinfo : EIATTR_SPARSE_MMA_MASK
	.align		4
.L_71:
        /*0048*/ 	.byte	0x03, 0x50
        /*004a*/ 	.short	0x0000


	//----- nvinfo : EIATTR_MAXREG_COUNT
	.align		4
        /*004c*/ 	.byte	0x03, 0x1b
        /*004e*/ 	.short	0x00ff


	//----- nvinfo : EIATTR_MERCURY_ISA_VERSION
	.align		4
        /*0050*/ 	.byte	0x03, 0x5f
        /*0052*/ 	.short	0x0101


	//----- nvinfo : EIATTR_VRC_CTA_INIT_COUNT
	.align		4
        /*0054*/ 	.byte	0x02, 0x4a
	.zero		1
	.zero		1


	//----- nvinfo : EIATTR_EXIT_INSTR_OFFSETS
	.align		4
        /*0058*/ 	.byte	0x04, 0x1c
        /*005a*/ 	.short	(.L_73 - .L_72)


	//   ....[0]....
.L_72:
        /*005c*/ 	.word	0x00000030


	//   ....[1]....
        /*0060*/ 	.word	0x00000300


	//----- nvinfo : EIATTR_CBANK_PARAM_SIZE
	.align		4
.L_73:
        /*0064*/ 	.byte	0x03, 0x19
        /*0066*/ 	.short	0x0020


	//----- nvinfo : EIATTR_PARAM_CBANK
	.align		4
        /*0068*/ 	.byte	0x04, 0x0a
        /*006a*/ 	.short	(.L_75 - .L_74)
	.align		4
.L_74:
        /*006c*/ 	.word	index@(.nv.constant0._Z16compute_d_hiddenPdPKdS1_S1_)
        /*0070*/ 	.short	0x0380
        /*0072*/ 	.short	0x0020


	//----- nvinfo : EIATTR_SW_WAR
	.align		4
.L_75:
        /*0074*/ 	.byte	0x04, 0x36
        /*0076*/ 	.short	(.L_77 - .L_76)
.L_76:
        /*0078*/ 	.word	0x00000008
.L_77:


//--------------------- .nv.info._Z21forward_output_kernelPKdS0_S0_Pd --------------------------
	.section	.nv.info._Z21forward_output_kernelPKdS0_S0_Pd,"",@"SHT_CUDA_INFO"
	.sectionflags	@""
	.align	4


	//----- nvinfo : EIATTR_CUDA_API_VERSION
	.align		4
        /*0000*/ 	.byte	0x04, 0x37
        /*0002*/ 	.short	(.L_79 - .L_78)
.L_78:
        /*0004*/ 	.word	0x00000082


	//----- nvinfo : EIATTR_KPARAM_INFO
	.align		4
.L_79:
        /*0008*/ 	.byte	0x04, 0x17
        /*000a*/ 	.short	(.L_81 - .L_80)
.L_80:
        /*000c*/ 	.word	0x00000000
        /*0010*/ 	.short	0x0003
        /*0012*/ 	.short	0x0018
        /*0014*/ 	.byte	0x00, 0xf5, 0x21, 0x00


	//----- nvinfo : EIATTR_KPARAM_INFO
	.align		4
.L_81:
        /*0018*/ 	.byte	0x04, 0x17
        /*001a*/ 	.short	(.L_83 - .L_82)
.L_82:
        /*001c*/ 	.word	0x00000000
        /*0020*/ 	.short	0x0002
        /*0022*/ 	.short	0x0010
        /*0024*/ 	.byte	0x00, 0xf5, 0x21, 0x00


	//----- nvinfo : EIATTR_KPARAM_INFO
	.align		4
.L_83:
        /*0028*/ 	.byte	0x04, 0x17
        /*002a*/ 	.short	(.L_85 - .L_84)
.L_84:
        /*002c*/ 	.word	0x00000000
        /*0030*/ 	.short	0x0001
        /*0032*/ 	.short	0x0008
        /*0034*/ 	.byte	0x00, 0xf5, 0x21, 0x00


	//----- nvinfo : EIATTR_KPARAM_INFO
	.align		4
.L_85:
        /*0038*/ 	.byte	0x04, 0x17
        /*003a*/ 	.short	(.L_87 - .L_86)
.L_86:
        /*003c*/ 	.word	0x00000000
        /*0040*/ 	.short	0x0000
        /*0042*/ 	.short	0x0000
        /*0044*/ 	.byte	0x00, 0xf5, 0x21, 0x00


	//----- nvinfo : EIATTR_SPARSE_MMA_MASK
	.align		4
.L_87:
        /*0048*/ 	.byte	0x03, 0x50
        /*004a*/ 	.short	0x0000


	//----- nvinfo : EIATTR_MAXREG_COUNT
	.align		4
        /*004c*/ 	.byte	0x03, 0x1b
        /*004e*/ 	.short	0x00ff


	//----- nvinfo : EIATTR_MERCURY_ISA_VERSION
	.align		4
        /*0050*/ 	.byte	0x03, 0x5f
        /*0052*/ 	.short	0x0101


	//----- nvinfo : EIATTR_VRC_CTA_INIT_COUNT
	.align		4
        /*0054*/ 	.byte	0x02, 0x4a
	.zero		1
	.zero		1


	//----- nvinfo : EIATTR_EXIT_INSTR_OFFSETS
	.align		4
        /*0058*/ 	.byte	0x04, 0x1c
        /*005a*/ 	.short	(.L_89 - .L_88)


	//   ....[0]....
.L_88:
        /*005c*/ 	.word	0x00000060


	//   ....[1]....
        /*0060*/ 	.word	0x00000530


	//----- nvinfo : EIATTR_CBANK_PARAM_SIZE
	.align		4
.L_89:
        /*0064*/ 	.byte	0x03, 0x19
        /*0066*/ 	.short	0x0020


	//----- nvinfo : EIATTR_PARAM_CBANK
	.align		4
        /*0068*/ 	.byte	0x04, 0x0a
        /*006a*/ 	.short	(.L_91 - .L_90)
	.align		4
.L_90:
        /*006c*/ 	.word	index@(.nv.constant0._Z21forward_output_kernelPKdS0_S0_Pd)
        /*0070*/ 	.short	0x0380
        /*0072*/ 	.short	0x0020


	//----- nvinfo : EIATTR_SW_WAR
	.align		4
.L_91:
        /*0074*/ 	.byte	0x04, 0x36
        /*0076*/ 	.short	(.L_93 - .L_92)
.L_92:
        /*0078*/ 	.word	0x00000008
.L_93:


//--------------------- .nv.info._Z21forward_hidden_kernelPKdS0_S0_Pd --------------------------
	.section	.nv.info._Z21forward_hidden_kernelPKdS0_S0_Pd,"",@"SHT_CUDA_INFO"
	.sectionflags	@""
	.align	4


	//----- nvinfo : EIATTR_CUDA_API_VERSION
	.align		4
        /*0000*/ 	.byte	0x04, 0x37
        /*0002*/ 	.short	(.L_95 - .L_94)
.L_94:
        /*0004*/ 	.word	0x00000082


	//----- nvinfo : EIATTR_KPARAM_INFO
	.align		4
.L_95:
        /*0008*/ 	.byte	0x04, 0x17
        /*000a*/ 	.short	(.L_97 - .L_96)
.L_96:
        /*000c*/ 	.word	0x00000000
        /*0010*/ 	.short	0x0003
        /*0012*/ 	.short	0x0018
        /*0014*/ 	.byte	0x00, 0xf5, 0x21, 0x00


	//----- nvinfo : EIATTR_KPARAM_INFO
	.align		4
.L_97:
        /*0018*/ 	.byte	0x04, 0x17
        /*001a*/ 	.short	(.L_99 - .L_98)
.L_98:
        /*001c*/ 	.word	0x00000000
        /*0020*/ 	.short	0x0002
        /*0022*/ 	.short	0x0010
        /*0024*/ 	.byte	0x00, 0xf5, 0x21, 0x00


	//----- nvinfo : EIATTR_KPARAM_INFO
	.align		4
.L_99:
        /*0028*/ 	.byte	0x04, 0x17
        /*002a*/ 	.short	(.L_101 - .L_100)
.L_100:
        /*002c*/ 	.word	0x00000000
        /*0030*/ 	.short	0x0001
        /*0032*/ 	.short	0x0008
        /*0034*/ 	.byte	0x00, 0xf5, 0x21, 0x00


	//----- nvinfo : EIATTR_KPARAM_INFO
	.align		4
.L_101:
        /*0038*/ 	.byte	0x04, 0x17
        /*003a*/ 	.short	(.L_103 - .L_102)
.L_102:
        /*003c*/ 	.word	0x00000000
        /*0040*/ 	.short	0x0000
        /*0042*/ 	.short	0x0000
        /*0044*/ 	.byte	0x00, 0xf5, 0x21, 0x00


	//----- nvinfo : EIATTR_SPARSE_MMA_MASK
	.align		4
.L_103:
        /*0048*/ 	.byte	0x03, 0x50
        /*004a*/ 	.short	0x0000


	//----- nvinfo : EIATTR_MAXREG_COUNT
	.align		4
        /*004c*/ 	.byte	0x03, 0x1b
        /*004e*/ 	.short	0x00ff


	//----- nvinfo : EIATTR_MERCURY_ISA_VERSION
	.align		4
        /*0050*/ 	.byte	0x03, 0x5f
        /*0052*/ 	.short	0x0101


	//----- nvinfo : EIATTR_VRC_CTA_INIT_COUNT
	.align		4
        /*0054*/ 	.byte	0x02, 0x4a
	.zero		1
	.zero		1


	//----- nvinfo : EIATTR_EXIT_INSTR_OFFSETS
	.align		4
        /*0058*/ 	.byte	0x04, 0x1c
        /*005a*/ 	.short	(.L_105 - .L_104)


	//   ....[0]....
.L_104:
        /*005c*/ 	.word	0x00000060


	//   ....[1]....
        /*0060*/ 	.word	0x000005a0


	//----- nvinfo : EIATTR_CBANK_PARAM_SIZE
	.align		4
.L_105:
        /*0064*/ 	.byte	0x03, 0x19
        /*0066*/ 	.short	0x0020


	//----- nvinfo : EIATTR_PARAM_CBANK
	.align		4
        /*0068*/ 	.byte	0x04, 0x0a
        /*006a*/ 	.short	(.L_107 - .L_106)
	.align		4
.L_106:
        /*006c*/ 	.word	index@(.nv.constant0._Z21forward_hidden_kernelPKdS0_S0_Pd)
        /*0070*/ 	.short	0x0380
        /*0072*/ 	.short	0x0020


	//----- nvinfo : EIATTR_SW_WAR
	.align		4
.L_107:
        /*0074*/ 	.byte	0x04, 0x36
        /*0076*/ 	.short	(.L_109 - .L_108)
.L_108:
        /*0078*/ 	.word	0x00000008
.L_109:


//--------------------- .nv.callgraph             --------------------------
	.section	.nv.callgraph,"",@"SHT_CUDA_CALLGRAPH"
	.align	4
	.sectionentsize	8
	.align		4
        /*0000*/ 	.word	0x00000000
	.align		4
        /*0004*/ 	.word	0xffffffff
	.align		4
        /*0008*/ 	.word	0x00000000
	.align		4
        /*000c*/ 	.word	0xfffffffe
	.align		4
        /*0010*/ 	.word	0x00000000
	.align		4
        /*0014*/ 	.word	0xfffffffd
	.align		4
        /*0018*/ 	.word	0x00000000
	.align		4
        /*001c*/ 	.word	0xfffffffc


//--------------------- .text._Z8updateW1PdPKdS1_d --------------------------
	.section	.text._Z8updateW1PdPKdS1_d,"ax",@progbits
	.align	128
        .global         _Z8updateW1PdPKdS1_d
        .type           _Z8updateW1PdPKdS1_d,@function
        .size           _Z8updateW1PdPKdS1_d,(.L_x_7 - _Z8updateW1PdPKdS1_d)
        .other          _Z8updateW1PdPKdS1_d,@"STO_CUDA_ENTRY STV_DEFAULT"
_Z8updateW1PdPKdS1_d:
.text._Z8updateW1PdPKdS1_d:
[----:B------:R-:W-:Y:S01]  /*0000*/  LDC R1, c[0x0][0x37c] ;  /* 0x0000df00ff017b82 */ /* 0x000fe20000000800 */
[----:B------:R-:W0:Y:S07]  /*0010*/  S2R R3, SR_TID.Y ;  /* 0x0000000000037919 */ /* 0x000e2e0000002200 */
[----:B------:R-:W1:Y:S01]  /*0020*/  LDC R5, c[0x0][0x360] ;  /* 0x0000d800ff057b82 */ /* 0x000e620000000800 */
[----:B------:R-:W1:Y:S07]  /*0030*/  S2R R2, SR_TID.X ;  /* 0x0000000000027919 */ /* 0x000e6e0000002100 */
[----:B------:R-:W0:Y:S08]  /*0040*/  S2UR UR5, SR_CTAID.Y ;  /* 0x00000000000579c3 */ /* 0x000e300000002600 */
[----:B------:R-:W0:Y:S08]  /*0050*/  LDC R0, c[0x0][0x364] ;  /* 0x0000d900ff007b82 */ /* 0x000e300000000800 */
[----:B------:R-:W1:Y:S01]  /*0060*/  S2UR UR4, SR_CTAID.X ;  /* 0x00000000000479c3 */ /* 0x000e620000002500 */
[----:B0-----:R-:W-:-:S05]  /*0070*/  IMAD R0, R0, UR5, R3 ;  /* 0x0000000500007c24 */ /* 0x001fca000f8e0203 */
[----:B------:R-:W-:Y:S01]  /*0080*/  ISETP.GT.U32.AND P0, PT, R0, 0x30f, PT ;  /* 0x0000030f0000780c */ /* 0x000fe20003f04070 */
[----:B-1----:R-:W-:-:S05]  /*0090*/  IMAD R5, R5, UR4, R2 ;  /* 0x0000000405057c24 */ /* 0x002fca000f8e0202 */
[----:B------:R-:W-:-:S13]  /*00a0*/  ISETP.GT.OR P0, PT, R5, 0x7f, P0 ;  /* 0x0000007f0500780c */ /* 0x000fda0000704670 */
[----:B------:R-:W-:Y:S05]  /*00b0*/  @P0 EXIT ;  /* 0x000000000000094d */ /* 0x000fea0003800000 */
[----:B------:R-:W0:Y:S01]  /*00c0*/  LDC.64 R2, c[0x0][0x388] ;  /* 0x0000e200ff027b82 */ /* 0x000e220000000a00 */
[----:B------:R-:W1:Y:S07]  /*00d0*/  LDCU.64 UR4, c[0x0][0x358] ;  /* 0x00006b00ff0477ac */ /* 0x000e6e0008000a00 */
[----:B------:R-:W2:Y:S08]  /*00e0*/  LDC.64 R6, c[0x0][0x390] ;  /* 0x0000e400ff067b82 */ /* 0x000eb00000000a00 */
[----:B------:R-:W3:Y:S01]  /*00f0*/  LDC.64 R8, c[0x0][0x380] ;  /* 0x0000e000ff087b82 */ /* 0x000ee20000000a00 */
[----:B0-----:R-:W-:-:S04]  /*0100*/  IMAD.WIDE R2, R5, 0x8, R2 ;  /* 0x0000000805027825 */ /* 0x001fc800078e0202 */
[----:B------:R-:W-:Y:S02]  /*0110*/  IMAD R5, R5, 0x310, R0 ;  /* 0x0000031005057824 */ /* 0x000fe400078e0200 */
[----:B-1----:R-:W4:Y:S01]  /*0120*/  LDG.E.64 R2, desc[UR4][R2.64] ;  /* 0x0000000402027981 */ /* 0x002f22000c1e1b00 */
[----:B--2---:R-:W-:-:S06]  /*0130*/  IMAD.WIDE.U32 R6, R0, 0x8, R6 ;  /* 0x0000000800067825 */ /* 0x004fcc00078e0006 */
[----:B------:R-:W2:Y:S01]  /*0140*/  LDG.E.64 R6, desc[UR4][R6.64] ;  /* 0x0000000406067981 */ /* 0x000ea2000c1e1b00 */
[----:B---3--:R-:W-:Y:S02]  /*0150*/  IMAD.WIDE R8, R5, 0x8, R8 ;  /* 0x0000000805087825 */ /* 0x008fe400078e0208 */
[----:B------:R-:W4:Y:S03]  /*0160*/  LDC.64 R4, c[0x0][0x398] ;  /* 0x0000e600ff047b82 */ /* 0x000f260000000a00 */
[----:B------:R-:W2:Y:S01]  /*0170*/  LDG.E.64 R10, desc[UR4][R8.64] ;  /* 0x00000004080a7981 */ /* 0x000ea2000c1e1b00 */
[----:B----4-:R-:W-:-:S08]  /*0180*/  DMUL R4, R2, R4 ;  /* 0x0000000402047228 */ /* 0x010fd00000000000 */
[----:B--2---:R-:W-:-:S07]  /*0190*/  DFMA R4, -R4, R6, R10 ;  /* 0x000000060404722b */ /* 0x004fce000000010a */
[----:B------:R-:W-:Y:S01]  /*01a0*/  STG.E.64 desc[UR4][R8.64], R4 ;  /* 0x0000000408007986 */ /* 0x000fe2000c101b04 */
[----:B------:R-:W-:Y:S05]  /*01b0*/  EXIT ;  /* 0x000000000000794d */ /* 0x000fea0003800000 */
.L_x_0:
[----:B------:R-:W-:-:S00]  /*01c0*/  BRA `(.L_x_0) ;  /* 0xfffffffc00fc7947 */ /* 0x000fc0000383ffff */
[----:B------:R-:W-:-:S00]  /*01d0*/  NOP ;  /* 0x0000000000007918 */ /* 0x000fc00000000000 */
        /* <DEDUP_REMOVED lines=10> */
.L_x_7:


//--------------------- .text._Z8updateW2PdPKdS1_d --------------------------
	.section	.text._Z8updateW2PdPKdS1_d,"ax",@progbits
	.align	128
        .global         _Z8updateW2PdPKdS1_d
        .type           _Z8updateW2PdPKdS1_d,@function
        .size           _Z8updateW2PdPKdS1_d,(.L_x_8 - _Z8updateW2PdPKdS1_d)
        .other          _Z8updateW2PdPKdS1_d,@"STO_CUDA_ENTRY STV_DEFAULT"
_Z8updateW2PdPKdS1_d:
.text._Z8updateW2PdPKdS1_d:
        /* <DEDUP_REMOVED lines=16> */
[C---:B0-----:R-:W-:Y:S01]  /*0100*/  IMAD.WIDE R2, R5.reuse, 0x8, R2 ;  /* 0x0000000805027825 */ /* 0x041fe200078e0202 */
[----:B------:R-:W-:-:S05]  /*0110*/  LEA R5, R5, R0, 0x7 ;  /* 0x0000000005057211 */ /* 0x000fca00078e38ff */
        /* <DEDUP_REMOVED lines=10> */
.L_x_1:
        /* <DEDUP_REMOVED lines=12> */
.L_x_8:


//--------------------- .text._Z16compute_d_hiddenPdPKdS1_S1_ --------------------------
	.section	.text._Z16compute_d_hiddenPdPKdS1_S1_,"ax",@progbits
	.align	128
        .global         _Z16compute_d_hiddenPdPKdS1_S1_
        .type           _Z16compute_d_hiddenPdPKdS1_S1_,@function
        .size           _Z16compute_d_hiddenPdPKdS1_S1_,(.L_x_9 - _Z16compute_d_hiddenPdPKdS1_S1_)
        .other          _Z16compute_d_hiddenPdPKdS1_S1_,@"STO_CUDA_ENTRY STV_DEFAULT"
_Z16compute_d_hiddenPdPKdS1_S1_:
.text._Z16compute_d_hiddenPdPKdS1_S1_:
[----:B------:R-:W-:Y:S01]  /*0000*/  LDC R1, c[0x0][0x37c] ;  /* 0x0000df00ff017b82 */ /* 0x000fe20000000800 */
[----:B------:R-:W0:Y:S02]  /*0010*/  S2R R0, SR_TID.X ;  /* 0x0000000000007919 */ /* 0x000e240000002100 */
[----:B0-----:R-:W-:-:S13]  /*0020*/  ISETP.GT.U32.AND P0, PT, R0, 0x7f, PT ;  /* 0x0000007f0000780c */ /* 0x001fda0003f04070 */
[----:B------:R-:W-:Y:S05]  /*0030*/  @P0 EXIT ;  /* 0x000000000000094d */ /* 0x000fea0003800000 */
[----:B------:R-:W0:Y:S01]  /*0040*/  LDC.64 R2, c[0x0][0x388] ;  /* 0x0000e200ff027b82 */ /* 0x000e220000000a00 */
[----:B------:R-:W1:Y:S07]  /*0050*/  LDCU.64 UR4, c[0x0][0x358] ;  /* 0x00006b00ff0477ac */ /* 0x000e6e0008000a00 */
[----:B------:R-:W2:Y:S01]  /*0060*/  LDC.64 R16, c[0x0][0x390] ;  /* 0x0000e400ff107b82 */ /* 0x000ea20000000a00 */
[----:B0-----:R-:W-:-:S05]  /*0070*/  IMAD.WIDE.U32 R2, R0, 0x8, R2 ;  /* 0x0000000800027825 */ /* 0x001fca00078e0002 */
[----:B-1----:R-:W3:Y:S04]  /*0080*/  LDG.E.64 R12, desc[UR4][R2.64] ;  /* 0x00000004020c7981 */ /* 0x002ee8000c1e1b00 */
[----:B--2---:R-:W3:Y:S04]  /*0090*/  LDG.E.64 R14, desc[UR4][R16.64] ;  /* 0x00000004100e7981 */ /* 0x004ee8000c1e1b00 */
[----:B------:R-:W2:Y:S04]  /*00a0*/  LDG.E.64 R24, desc[UR4][R16.64+0x8] ;  /* 0x0000080410187981 */ /* 0x000ea8000c1e1b00 */
[----:B------:R-:W2:Y:S04]  /*00b0*/  LDG.E.64 R18, desc[UR4][R2.64+0x400] ;  /* 0x0004000402127981 */ /* 0x000ea8000c1e1b00 */
[----:B------:R-:W4:Y:S04]  /*00c0*/  LDG.E.64 R10, desc[UR4][R16.64+0x10] ;  /* 0x00001004100a7981 */ /* 0x000f28000c1e1b00 */
[----:B------:R-:W4:Y:S04]  /*00d0*/  LDG.E.64 R8, desc[UR4][R2.64+0x800] ;  /* 0x0008000402087981 */ /* 0x000f28000c1e1b00 */
[----:B------:R-:W5:Y:S04]  /*00e0*/  LDG.E.64 R4, desc[UR4][R16.64+0x18] ;  /* 0x0000180410047981 */ /* 0x000f68000c1e1b00 */
[----:B------:R-:W5:Y:S04]  /*00f0*/  LDG.E.64 R6, desc[UR4][R2.64+0xc00] ;  /* 0x000c000402067981 */ /* 0x000f68000c1e1b00 */
[----:B------:R-:W5:Y:S04]  /*0100*/  LDG.E.64 R20, desc[UR4][R16.64+0x20] ;  /* 0x0000200410147981 */ /* 0x000f68000c1e1b00 */
[----:B------:R-:W5:Y:S04]  /*0110*/  LDG.E.64 R22, desc[UR4][R2.64+0x1000] ;  /* 0x0010000402167981 */ /* 0x000f68000c1e1b00 */
[----:B------:R-:W5:Y:S04]  /*0120*/  LDG.E.64 R26, desc[UR4][R16.64+0x48] ;  /* 0x00004804101a7981 */ /* 0x000f68000c1e1b00 */
[----:B------:R-:W5:Y:S01]  /*0130*/  LDG.E.64 R28, desc[UR4][R2.64+0x2400] ;  /* 0x00240004021c7981 */ /* 0x000f62000c1e1b00 */
[----:B---3--:R-:W-:-:S03]  /*0140*/  DFMA R12, R12, R14, RZ ;  /* 0x0000000e0c0c722b */ /* 0x008fc600000000ff */
[----:B------:R-:W3:Y:S05]  /*0150*/  LDG.E.64 R14, desc[UR4][R16.64+0x28] ;  /* 0x00002804100e7981 */ /* 0x000eea000c1e1b00 */
[----:B--2---:R-:W-:Y:S01]  /*0160*/  DFMA R24, R18, R24, R12 ;  /* 0x000000181218722b */ /* 0x004fe2000000000c */
[----:B------:R-:W0:Y:S01]  /*0170*/  LDC.64 R18, c[0x0][0x398] ;  /* 0x0000e600ff127b82 */ /* 0x000e220000000a00 */
[----:B------:R-:W3:Y:S06]  /*0180*/  LDG.E.64 R12, desc[UR4][R2.64+0x1400] ;  /* 0x00140004020c7981 */ /* 0x000eec000c1e1b00 */
[----:B----4-:R-:W-:Y:S01]  /*0190*/  DFMA R24, R8, R10, R24 ;  /* 0x0000000a0818722b */ /* 0x010fe20000000018 */
[----:B------:R-:W2:Y:S04]  /*01a0*/  LDG.E.64 R10, desc[UR4][R16.64+0x30] ;  /* 0x00003004100a7981 */ /* 0x000ea8000c1e1b00 */
[----:B------:R-:W2:Y:S03]  /*01b0*/  LDG.E.64 R8, desc[UR4][R2.64+0x1800] ;  /* 0x0018000402087981 */ /* 0x000ea6000c1e1b00 */
[----:B-----5:R-:W-:Y:S01]  /*01c0*/  DFMA R24, R6, R4, R24 ;  /* 0x000000040618722b */ /* 0x020fe20000000018 */
[----:B------:R-:W4:Y:S04]  /*01d0*/  LDG.E.64 R6, desc[UR4][R16.64+0x38] ;  /* 0x0000380410067981 */ /* 0x000f28000c1e1b00 */
[----:B------:R-:W4:Y:S03]  /*01e0*/  LDG.E.64 R4, desc[UR4][R2.64+0x1c00] ;  /* 0x001c000402047981 */ /* 0x000f26000c1e1b00 */
[----:B------:R-:W-:Y:S01]  /*01f0*/  DFMA R22, R22, R20, R24 ;  /* 0x000000141616722b */ /* 0x000fe20000000018 */
[----:B0-----:R-:W-:Y:S01]  /*0200*/  IMAD.WIDE.U32 R18, R0, 0x8, R18 ;  /* 0x0000000800127825 */ /* 0x001fe200078e0012 */
[----:B------:R-:W5:Y:S04]  /*0210*/  LDG.E.64 R20, desc[UR4][R16.64+0x40] ;  /* 0x0000400410147981 */ /* 0x000f68000c1e1b00 */
[----:B------:R-:W5:Y:S04]  /*0220*/  LDG.E.64 R24, desc[UR4][R2.64+0x2000] ;  /* 0x0020000402187981 */ /* 0x000f68000c1e1b00 */
[----:B------:R-:W5:Y:S01]  /*0230*/  LDG.E.64 R18, desc[UR4][R18.64] ;  /* 0x0000000412127981 */ /* 0x000f62000c1e1b00 */
[----:B---3--:R-:W-:-:S08]  /*0240*/  DFMA R12, R12, R14, R22 ;  /* 0x0000000e0c0c722b */ /* 0x008fd00000000016 */
[----:B--2---:R-:W-:-:S08]  /*0250*/  DFMA R8, R8, R10, R12 ;  /* 0x0000000a0808722b */ /* 0x004fd0000000000c */
[----:B----4-:R-:W-:Y:S02]  /*0260*/  DFMA R4, R4, R6, R8 ;  /* 0x000000060404722b */ /* 0x010fe40000000008 */
[----:B------:R-:W0:Y:S06]  /*0270*/  LDC.64 R8, c[0x0][0x380] ;  /* 0x0000e000ff087b82 */ /* 0x000e2c0000000a00 */
[----:B-----5:R-:W-:Y:S02]  /*0280*/  DFMA R4, R24, R20, R4 ;  /* 0x000000141804722b */ /* 0x020fe40000000004 */
[----:B------:R-:W-:Y:S01]  /*0290*/  DSETP.GT.AND P0, PT, R18, RZ, PT ;  /* 0x000000ff1200722a */ /* 0x000fe20003f04000 */
[----:B------:R-:W-:-:S05]  /*02a0*/  MOV R6, RZ ;  /* 0x000000ff00067202 */ /* 0x000fca0000000f00 */
[----:B------:R-:W-:Y:S01]  /*02b0*/  DFMA R4, R28, R26, R4 ;  /* 0x0000001a1c04722b */ /* 0x000fe20000000004 */
[----:B------:R-:W-:-:S07]  /*02c0*/  FSEL R7, RZ, 1.875, !P0 ;  /* 0x3ff00000ff077808 */ /* 0x000fce0004000000 */
[----:B------:R-:W-:Y:S01]  /*02d0*/  DMUL R4, R4, R6 ;  /* 0x0000000604047228 */ /* 0x000fe20000000000 */
[----:B0-----:R-:W-:-:S06]  /*02e0*/  IMAD.WIDE.U32 R2, R0, 0x8, R8 ;  /* 0x0000000800027825 */ /* 0x001fcc00078e0008 */
[----:B------:R-:W-:Y:S01]  /*02f0*/  STG.E.64 desc[UR4][R2.64], R4 ;  /* 0x0000000402007986 */ /* 0x000fe2000c101b04 */
[----:B------:R-:W-:Y:S05]  /*0300*/  EXIT ;  /* 0x000000000000794d */ /* 0x000fea0003800000 */
.L_x_2:
        /* <DEDUP_REMOVED lines=15> */
.L_x_9:


//--------------------- .text._Z21forward_output_kernelPKdS0_S0_Pd --------------------------
	.section	.text._Z21forward_output_kernelPKdS0_S0_Pd,"ax",@progbits
	.align	128
        .global         _Z21forward_output_kernelPKdS0_S0_Pd
        .type           _Z21forward_output_kernelPKdS0_S0_Pd,@function
        .size           _Z21forward_output_kernelPKdS0_S0_Pd,(.L_x_10 - _Z21forward_output_kernelPKdS0_S0_Pd)
        .other          _Z21forward_output_kernelPKdS0_S0_Pd,@"STO_CUDA_ENTRY STV_DEFAULT"
_Z21forward_output_kernelPKdS0_S0_Pd:
.text._Z21forward_output_kernelPKdS0_S0_Pd:
[----:B------:R-:W-:Y:S01]  /*0000*/  LDC R1, c[0x0][0x37c] ;  /* 0x0000df00ff017b82 */ /* 0x000fe20000000800 */
[----:B------:R-:W0:Y:S07]  /*0010*/  S2R R3, SR_TID.X ;  /* 0x0000000000037919 */ /* 0x000e2e0000002100 */
[----:B------:R-:W0:Y:S08]  /*0020*/  S2UR UR4, SR_CTAID.X ;  /* 0x00000000000479c3 */ /* 0x000e300000002500 */
[----:B------:R-:W0:Y:S02]  /*0030*/  LDC R0, c[0x0][0x360] ;  /* 0x0000d800ff007b82 */ /* 0x000e240000000800 */
[----:B0-----:R-:W-:-:S05]  /*0040*/  IMAD R0, R0, UR4, R3 ;  /* 0x0000000400007c24 */ /* 0x001fca000f8e0203 */
[----:B------:R-:W-:-:S13]  /*0050*/  ISETP.GT.AND P0, PT, R0, 0x9, PT ;  /* 0x000000090000780c */ /* 0x000fda0003f04270 */
[----:B------:R-:W-:Y:S05]  /*0060*/  @P0 EXIT ;  /* 0x000000000000094d */ /* 0x000fea0003800000 */
[----:B------:R-:W0:Y:S01]  /*0070*/  LDC.64 R26, c[0x0][0x388] ;  /* 0x0000e200ff1a7b82 */ /* 0x000e220000000a00 */
[----:B------:R-:W1:Y:S01]  /*0080*/  LDCU.64 UR8, c[0x0][0x358] ;  /* 0x00006b00ff0877ac */ /* 0x000e620008000a00 */
[----:B------:R-:W2:Y:S01]  /*0090*/  LDCU.64 UR4, c[0x0][0x390] ;  /* 0x00007200ff0477ac */ /* 0x000ea20008000a00 */
[----:B------:R-:W3:Y:S01]  /*00a0*/  LDCU.64 UR6, c[0x0][0x380] ;  /* 0x00007000ff0677ac */ /* 0x000ee20008000a00 */
[----:B0-----:R-:W-:-:S06]  /*00b0*/  IMAD.WIDE R26, R0, 0x8, R26 ;  /* 0x00000008001a7825 */ /* 0x001fcc00078e021a */
[----:B-1----:R-:W5:Y:S01]  /*00c0*/  LDG.E.64 R26, desc[UR8][R26.64] ;  /* 0x000000081a1a7981 */ /* 0x002f62000c1e1b00 */
[----:B--2---:R-:W-:Y:S01]  /*00d0*/  UIADD3 UR4, UP1, UPT, UR4, 0x40, URZ ;  /* 0x0000004004047890 */ /* 0x004fe2000ff3e0ff */
[----:B------:R-:W-:Y:S01]  /*00e0*/  SHF.L.U32 R14, R0, 0x7, RZ ;  /* 0x00000007000e7819 */ /* 0x000fe200000006ff */
[----:B---3--:R-:W-:Y:S02]  /*00f0*/  UIADD3 UR6, UP0, UPT, UR6, 0x40, URZ ;  /* 0x0000004006067890 */ /* 0x008fe4000ff1e0ff */
[----:B------:R-:W-:Y:S02]  /*0100*/  UIADD3.X UR5, UPT, UPT, URZ, UR5, URZ, UP1, !UPT ;  /* 0x00000005ff057290 */ /* 0x000fe40008ffe4ff */
[----:B------:R-:W-:Y:S01]  /*0110*/  MOV R8, UR4 ;  /* 0x0000000400087c02 */ /* 0x000fe20008000f00 */
[----:B------:R-:W-:Y:S01]  /*0120*/  UIADD3.X UR7, UPT, UPT, URZ, UR7, URZ, UP0, !UPT ;  /* 0x00000007ff077290 */ /* 0x000fe200087fe4ff */
[----:B------:R-:W-:Y:S02]  /*0130*/  UMOV UR4, URZ ;  /* 0x000000ff00047c82 */ /* 0x000fe40008000000 */
[----:B------:R-:W-:-:S09]  /*0140*/  IMAD.U32 R9, RZ, RZ, UR5 ;  /* 0x00000005ff097e24 */ /* 0x000fd2000f8e00ff */
.L_x_3:
[----:B------:R-:W-:Y:S01]  /*0150*/  MOV R4, UR6 ;  /* 0x0000000600047c02 */ /* 0x000fe20008000f00 */
[----:B------:R-:W-:Y:S01]  /*0160*/  IMAD.U32 R5, RZ, RZ, UR7 ;  /* 0x00000007ff057e24 */ /* 0x000fe2000f8e00ff */
[----:B------:R-:W-:Y:S01]  /*0170*/  MOV R2, R8 ;  /* 0x0000000800027202 */ /* 0x000fe20000000f00 */
[----:B------:R-:W-:Y:S02]  /*0180*/  IMAD.MOV.U32 R3, RZ, RZ, R9 ;  /* 0x000000ffff037224 */ /* 0x000fe400078e0009 */
[----:B------:R-:W-:-:S03]  /*0190*/  IMAD.WIDE R4, R14, 0x8, R4 ;  /* 0x000000080e047825 */ /* 0x000fc600078e0204 */
[----:B------:R-:W2:Y:S04]  /*01a0*/  LDG.E.64 R8, desc[UR8][R2.64+-0x40] ;  /* 0xffffc00802087981 */ /* 0x000ea8000c1e1b00 */
[----:B------:R-:W2:Y:S04]  /*01b0*/  LDG.E.64 R6, desc[UR8][R4.64+-0x40] ;  /* 0xffffc00804067981 */ /* 0x000ea8000c1e1b00 */
[----:B------:R-:W3:Y:S04]  /*01c0*/  LDG.E.64 R10, desc[UR8][R2.64+-0x38] ;  /* 0xffffc808020a7981 */ /* 0x000ee8000c1e1b00 */
[----:B------:R-:W3:Y:S04]  /*01d0*/  LDG.E.64 R12, desc[UR8][R4.64+-0x38] ;  /* 0xffffc808040c7981 */ /* 0x000ee8000c1e1b00 */
[----:B------:R-:W4:Y:S04]  /*01e0*/  LDG.E.64 R20, desc[UR8][R2.64+-0x30] ;  /* 0xffffd00802147981 */ /* 0x000f28000c1e1b00 */
[----:B------:R-:W4:Y:S04]  /*01f0*/  LDG.E.64 R22, desc[UR8][R4.64+-0x30] ;  /* 0xffffd00804167981 */ /* 0x000f28000c1e1b00 */
[----:B------:R-:W4:Y:S04]  /*0200*/  LDG.E.64 R16, desc[UR8][R2.64+-0x28] ;  /* 0xffffd80802107981 */ /* 0x000f28000c1e1b00 */
[----:B------:R-:W4:Y:S04]  /*0210*/  LDG.E.64 R18, desc[UR8][R4.64+-0x28] ;  /* 0xffffd80804127981 */ /* 0x000f28000c1e1b00 */
[----:B------:R-:W4:Y:S04]  /*0220*/  LDG.E.64 R24, desc[UR8][R2.64+0x30] ;  /* 0x0000300802187981 */ /* 0x000f28000c1e1b00 */
[----:B------:R-:W4:Y:S01]  /*0230*/  LDG.E.64 R28, desc[UR8][R4.64+0x38] ;  /* 0x00003808041c7981 */ /* 0x000f22000c1e1b00 */
[----:B--2--5:R-:W-:-:S03]  /*0240*/  DFMA R26, R6, R8, R26 ;  /* 0x00000008061a722b */ /* 0x024fc6000000001a */
[----:B------:R-:W2:Y:S04]  /*0250*/  LDG.E.64 R6, desc[UR8][R2.64+-0x20] ;  /* 0xffffe00802067981 */ /* 0x000ea8000c1e1b00 */
[----:B------:R-:W2:Y:S01]  /*0260*/  LDG.E.64 R8, desc[UR8][R4.64+-0x20] ;  /* 0xffffe00804087981 */ /* 0x000ea2000c1e1b00 */
[----:B---3--:R-:W-:-:S03]  /*0270*/  DFMA R26, R12, R10, R26 ;  /* 0x0000000a0c1a722b */ /* 0x008fc6000000001a */
[----:B------:R-:W3:Y:S04]  /*0280*/  LDG.E.64 R10, desc[UR8][R2.64+-0x18] ;  /* 0xffffe808020a7981 */ /* 0x000ee8000c1e1b00 */
[----:B------:R-:W3:Y:S01]  /*0290*/  LDG.E.64 R12, desc[UR8][R4.64+-0x18] ;  /* 0xffffe808040c7981 */ /* 0x000ee2000c1e1b00 */
[----:B----4-:R-:W-:-:S03]  /*02a0*/  DFMA R26, R22, R20, R26 ;  /* 0x00000014161a722b */ /* 0x010fc6000000001a */
[----:B------:R-:W4:Y:S04]  /*02b0*/  LDG.E.64 R20, desc[UR8][R2.64+-0x10] ;  /* 0xfffff00802147981 */ /* 0x000f28000c1e1b00 */
[----:B------:R-:W4:Y:S01]  /*02c0*/  LDG.E.64 R22, desc[UR8][R4.64+-0x10] ;  /* 0xfffff00804167981 */ /* 0x000f22000c1e1b00 */
[----:B------:R-:W-:-:S03]  /*02d0*/  DFMA R26, R18, R16, R26 ;  /* 0x00000010121a722b */ /* 0x000fc6000000001a */
[----:B------:R-:W4:Y:S04]  /*02e0*/  LDG.E.64 R16, desc[UR8][R2.64+-0x8] ;  /* 0xfffff80802107981 */ /* 0x000f28000c1e1b00 */
[----:B------:R-:W4:Y:S01]  /*02f0*/  LDG.E.64 R18, desc[UR8][R4.64+-0x8] ;  /* 0xfffff80804127981 */ /* 0x000f22000c1e1b00 */
[----:B--2---:R-:W-:-:S03]  /*0300*/  DFMA R26, R8, R6, R26 ;  /* 0x00000006081a722b */ /* 0x004fc6000000001a */
        /* <DEDUP_REMOVED lines=20> */
[----:B------:R-:W-:Y:S01]  /*0450*/  DFMA R16, R18, R16, R20 ;  /* 0x000000101210722b */ /* 0x000fe20000000014 */
[----:B------:R-:W-:-:S04]  /*0460*/  UIADD3 UR4, UPT, UPT, UR4, 0x10, URZ ;  /* 0x0000001004047890 */ /* 0x000fc8000fffe0ff */
[----:B------:R-:W-:Y:S01]  /*0470*/  UISETP.NE.AND UP0, UPT, UR4, 0x80, UPT ;  /* 0x000000800400788c */ /* 0x000fe2000bf05270 */
[----:B------:R-:W-:Y:S02]  /*0480*/  IADD3 R14, PT, PT, R14, 0x10, RZ ;  /* 0x000000100e0e7810 */ /* 0x000fe40007ffe0ff */
[----:B--2---:R-:W-:-:S08]  /*0490*/  DFMA R6, R6, R8, R16 ;  /* 0x000000080606722b */ /* 0x004fd00000000010 */
[----:B---3--:R-:W-:Y:S01]  /*04a0*/  DFMA R6, R10, R12, R6 ;  /* 0x0000000c0a06722b */ /* 0x008fe20000000006 */
[----:B------:R-:W-:-:S07]  /*04b0*/  IADD3 R8, P0, PT, R2, 0x80, RZ ;  /* 0x0000008002087810 */ /* 0x000fce0007f1e0ff */
[----:B----4-:R-:W-:Y:S01]  /*04c0*/  DFMA R6, R22, R24, R6 ;  /* 0x000000181606722b */ /* 0x010fe20000000006 */
[----:B------:R-:W-:-:S07]  /*04d0*/  IADD3.X R9, PT, PT, RZ, R3, RZ, P0, !PT ;  /* 0x00000003ff097210 */ /* 0x000fce00007fe4ff */
[----:B------:R-:W-:Y:S01]  /*04e0*/  DFMA R26, R28, R26, R6 ;  /* 0x0000001a1c1a722b */ /* 0x000fe20000000006 */
[----:B------:R-:W-:Y:S10]  /*04f0*/  BRA.U UP0, `(.L_x_3) ;  /* 0xfffffffd00147547 */ /* 0x000ff4000b83ffff */
[----:B------:R-:W0:Y:S02]  /*0500*/  LDC.64 R2, c[0x0][0x398] ;  /* 0x0000e600ff027b82 */ /* 0x000e240000000a00 */
[----:B0-----:R-:W-:-:S05]  /*0510*/  IMAD.WIDE R2, R0, 0x8, R2 ;  /* 0x0000000800027825 */ /* 0x001fca00078e0202 */
[----:B------:R-:W-:Y:S01]  /*0520*/  STG.E.64 desc[UR8][R2.64], R26 ;  /* 0x0000001a02007986 */ /* 0x000fe2000c101b08 */
[----:B------:R-:W-:Y:S05]  /*0530*/  EXIT ;  /* 0x000000000000794d */ /* 0x000fea0003800000 */
.L_x_4:
        /* <DEDUP_REMOVED lines=12> */
.L_x_10:


//--------------------- .text._Z21forward_hidden_kernelPKdS0_S0_Pd --------------------------
	.section	.text._Z21forward_hidden_kernelPKdS0_S0_Pd,"ax",@progbits
	.align	128
        .global         _Z21forward_hidden_kernelPKdS0_S0_Pd
        .type           _Z21forward_hidden_kernelPKdS0_S0_Pd,@function
        .size           _Z21forward_hidden_kernelPKdS0_S0_Pd,(.L_x_11 - _Z21forward_hidden_kernelPKdS0_S0_Pd)
        .other          _Z21forward_hidden_kernelPKdS0_S0_Pd,@"STO_CUDA_ENTRY STV_DEFAULT"
_Z21forward_hidden_kernelPKdS0_S0_Pd:
.text._Z21forward_hidden_kernelPKdS0_S0_Pd:
        /* <DEDUP_REMOVED lines=14> */
[----:B------:R-:W-:Y:S01]  /*00e0*/  IMAD R14, R0, 0x310, RZ ;  /* 0x00000310000e7824 */ /* 0x000fe200078e02ff */
[----:B---3--:R-:W-:Y:S02]  /*00f0*/  UIADD3 UR6, UP0, UPT, UR6, 0x40, URZ ;  /* 0x0000004006067890 */ /* 0x008fe4000ff1e0ff */
[----:B------:R-:W-:Y:S02]  /*0100*/  UIADD3.X UR5, UPT, UPT, URZ, UR5, URZ, UP1, !UPT ;  /* 0x00000005ff057290 */ /* 0x000fe40008ffe4ff */
[----:B------:R-:W-:Y:S01]  /*0110*/  MOV R8, UR4 ;  /* 0x0000000400087c02 */ /* 0x000fe20008000f00 */
[----:B------:R-:W-:Y:S01]  /*0120*/  UIADD3.X UR7, UPT, UPT, URZ, UR7, URZ, UP0, !UPT ;  /* 0x00000007ff077290 */ /* 0x000fe200087fe4ff */
[----:B------:R-:W-:Y:S02]  /*0130*/  UMOV UR4, URZ ;  /* 0x000000ff00047c82 */ /* 0x000fe40008000000 */
[----:B------:R-:W-:-:S09]  /*0140*/  MOV R9, UR5 ;  /* 0x0000000500097c02 */ /* 0x000fd20008000f00 */
.L_x_5:
        /* <DEDUP_REMOVED lines=56> */
[----:B------:R-:W-:-:S07]  /*04d0*/  IMAD.X R9, RZ, RZ, R3, P0 ;  /* 0x000000ffff097224 */ /* 0x000fce00000e0603 */
[----:B------:R-:W-:Y:S01]  /*04e0*/  DFMA R26, R28, R26, R6 ;  /* 0x0000001a1c1a722b */ /* 0x000fe20000000006 */
[----:B------:R-:W-:Y:S10]  /*04f0*/  BRA.U UP0, `(.L_x_5) ;  /* 0xfffffffd00147547 */ /* 0x000ff4000b83ffff */
[----:B------:R-:W0:Y:S01]  /*0500*/  LDC.64 R4, c[0x0][0x398] ;  /* 0x0000e600ff047b82 */ /* 0x000e220000000a00 */
[----:B------:R-:W-:Y:S01]  /*0510*/  DSETP.MAX.AND P0, P1, RZ, R26, PT ;  /* 0x0000001aff00722a */ /* 0x000fe2000390f000 */
[----:B------:R-:W-:Y:S01]  /*0520*/  IMAD.MOV.U32 R3, RZ, RZ, R27 ;  /* 0x000000ffff037224 */ /* 0x000fe200078e001b */
[----:B------:R-:W-:-:S04]  /*0530*/  MOV R2, RZ ;  /* 0x000000ff00027202 */ /* 0x000fc80000000f00 */
[C---:B------:R-:W-:Y:S02]  /*0540*/  FSEL R7, R2.reuse, R3, P0 ;  /* 0x0000000302077208 */ /* 0x040fe40000000000 */
[----:B------:R-:W-:-:S06]  /*0550*/  SEL R2, R2, R26, P0 ;  /* 0x0000001a02027207 */ /* 0x000fcc0000000000 */
[----:B------:R-:W-:-:S05]  /*0560*/  @P1 LOP3.LUT R7, R3, 0x80000, RZ, 0xfc, !PT ;  /* 0x0008000003071812 */ /* 0x000fca00078efcff */
[----:B------:R-:W-:Y:S02]  /*0570*/  IMAD.MOV.U32 R3, RZ, RZ, R7 ;  /* 0x000000ffff037224 */ /* 0x000fe400078e0007 */
[----:B0-----:R-:W-:-:S05]  /*0580*/  IMAD.WIDE R4, R0, 0x8, R4 ;  /* 0x0000000800047825 */ /* 0x001fca00078e0204 */
[----:B------:R-:W-:Y:S01]  /*0590*/  STG.E.64 desc[UR8][R4.64], R2 ;  /* 0x0000000204007986 */ /* 0x000fe2000c101b08 */
[----:B------:R-:W-:Y:S05]  /*05a0*/  EXIT ;  /* 0x000000000000794d */ /* 0x000fea0003800000 */
.L_x_6:
        /* <DEDUP_REMOVED lines=13> */
.L_x_11:


//--------------------- .nv.shared.reserved.0     --------------------------
	.section	.nv.shared.reserved.0,"aw",@nobits
	.weak		__nv_reservedSMEM_offset_0_alias
	.size		__nv_reservedSMEM_offset_0_alias, 0, 64
	.other		__nv_reservedSMEM_offset_0_alias,@"STO_CUDA_RESERVED_SHARED STV_DEFAULT"
__nv_reservedSMEM_offset_0_alias:
	.zero		0
	.zero		64


//--------------------- .nv.constant0._Z8updateW1PdPKdS1_d --------------------------
	.section	.nv.constant0._Z8updateW1PdPKdS1_d,"a",@progbits
	.sectionflags	@""
	.align	4
.nv.constant0._Z8updateW1PdPKdS1_d:
	.zero		928


//--------------------- .nv.constant0._Z8updateW2PdPKdS1_d --------------------------
	.section	.nv.constant0._Z8updateW2PdPKdS1_d,"a",@progbits
	.sectionflags	@""
	.align	4
.nv.constant0._Z8updateW2PdPKdS1_d:
	.zero		928


//--------------------- .nv.constant0._Z16compute_d_hiddenPdPKdS1_S1_ --------------------------
	.section	.nv.constant0._Z16compute_d_hiddenPdPKdS1_S1_,"a",@progbits
	.sectionflags	@""
	.align	4
.nv.constant0._Z16compute_d_hiddenPdPKdS1_S1_:
	.zero		928


//--------------------- .nv.constant0._Z21forward_output_kernelPKdS0_S0_Pd --------------------------
	.section	.nv.constant0._Z21forward_output_kernelPKdS0_S0_Pd,"a",@progbits
	.sectionflags	@""
	.align	4
.nv.constant0._Z21forward_output_kernelPKdS0_S0_Pd:
	.zero		928


//--------------------- .nv.constant0._Z21forward_hidden_kernelPKdS0_S0_Pd --------------------------
	.section	.nv.constant0._Z21forward_hidden_kernelPKdS0_S0_Pd,"a",@progbits
	.sectionflags	@""
	.align	4
.nv.constant0._Z21forward_hidden_kernelPKdS0_S0_Pd:
	.zero		928


//--------------------- SYMBOLS --------------------------

	.type		.nv.reservedSmem.offset0,@object
	.size		.nv.reservedSmem.offset0,0x4
